//
// Generated by NVIDIA NVVM Compiler
//
// Compiler Build ID: CL-36424714
// Cuda compilation tools, release 13.0, V13.0.88
// Based on NVVM 20.0.0
//

.version 9.0
.target sm_100
.address_size 64

	// .globl	_Z19hash_columns_kernelPKcmmPyPiS2_S2_S2_S2_S2_
.const .align 8 .u64 FNV_OFFSET = 1469598103934665603;
.const .align 8 .u64 FNV_PRIME = 1099511628211;

.visible .entry _Z19hash_columns_kernelPKcmmPyPiS2_S2_S2_S2_S2_(
	.param .u64 .ptr .align 1 _Z19hash_columns_kernelPKcmmPyPiS2_S2_S2_S2_S2__param_0,
	.param .u64 _Z19hash_columns_kernelPKcmmPyPiS2_S2_S2_S2_S2__param_1,
	.param .u64 _Z19hash_columns_kernelPKcmmPyPiS2_S2_S2_S2_S2__param_2,
	.param .u64 .ptr .align 1 _Z19hash_columns_kernelPKcmmPyPiS2_S2_S2_S2_S2__param_3,
	.param .u64 .ptr .align 1 _Z19hash_columns_kernelPKcmmPyPiS2_S2_S2_S2_S2__param_4,
	.param .u64 .ptr .align 1 _Z19hash_columns_kernelPKcmmPyPiS2_S2_S2_S2_S2__param_5,
	.param .u64 .ptr .align 1 _Z19hash_columns_kernelPKcmmPyPiS2_S2_S2_S2_S2__param_6,
	.param .u64 .ptr .align 1 _Z19hash_columns_kernelPKcmmPyPiS2_S2_S2_S2_S2__param_7,
	.param .u64 .ptr .align 1 _Z19hash_columns_kernelPKcmmPyPiS2_S2_S2_S2_S2__param_8,
	.param .u64 .ptr .align 1 _Z19hash_columns_kernelPKcmmPyPiS2_S2_S2_S2_S2__param_9
)
{
	.reg .pred 	%p<57>;
	.reg .b16 	%rs<51>;
	.reg .b32 	%r<179>;
	.reg .b64 	%rd<117>;

	ld.param.u64 	%rd50, [_Z19hash_columns_kernelPKcmmPyPiS2_S2_S2_S2_S2__param_0];
	ld.param.u64 	%rd41, [_Z19hash_columns_kernelPKcmmPyPiS2_S2_S2_S2_S2__param_1];
	ld.param.u64 	%rd42, [_Z19hash_columns_kernelPKcmmPyPiS2_S2_S2_S2_S2__param_2];
	ld.param.u64 	%rd45, [_Z19hash_columns_kernelPKcmmPyPiS2_S2_S2_S2_S2__param_5];
	ld.param.u64 	%rd46, [_Z19hash_columns_kernelPKcmmPyPiS2_S2_S2_S2_S2__param_6];
	ld.param.u64 	%rd49, [_Z19hash_columns_kernelPKcmmPyPiS2_S2_S2_S2_S2__param_9];
	cvta.to.global.u64 	%rd1, %rd50;
	mov.u32 	%r91, %ctaid.x;
	mov.u32 	%r92, %ntid.x;
	mov.u32 	%r93, %tid.x;
	mad.lo.s32 	%r94, %r91, %r92, %r93;
	cvt.u64.u32 	%rd2, %r94;
	setp.le.u64 	%p1, %rd42, %rd2;
	@%p1 bra 	$L__BB0_50;
	ld.const.u64 	%rd116, [FNV_OFFSET];
	setp.eq.s64 	%p2, %rd41, 0;
	mov.b32 	%r143, 0;
	mov.u32 	%r144, %r143;
	mov.u32 	%r145, %r143;
	mov.u32 	%r146, %r143;
	mov.u32 	%r147, %r143;
	mov.u32 	%r148, %r143;
	@%p2 bra 	$L__BB0_49;
	ld.const.u64 	%rd4, [FNV_PRIME];
	and.b64  	%rd112, %rd41, 3;
	setp.lt.u64 	%p3, %rd41, 4;
	mov.b32 	%r148, 0;
	mov.b64 	%rd110, 0;
	mov.u32 	%r147, %r148;
	mov.u32 	%r146, %r148;
	mov.u32 	%r145, %r148;
	mov.u32 	%r144, %r148;
	mov.u32 	%r143, %r148;
	@%p3 bra 	$L__BB0_38;
	and.b64  	%rd110, %rd41, -4;
	add.s64 	%rd102, %rd1, %rd2;
	shl.b64 	%rd8, %rd42, 2;
	shl.b64 	%rd9, %rd42, 1;
	mul.lo.s64 	%rd10, %rd42, 3;
	mov.b32 	%r148, 0;
	mov.u64 	%rd103, %rd110;
$L__BB0_4:
	ld.global.nc.u8 	%rs12, [%rd102];
	cvt.u16.u8 	%rs1, %rs12;
	add.s16 	%rs13, %rs1, -97;
	and.b16  	%rs14, %rs13, 255;
	setp.lt.u16 	%p4, %rs14, 26;
	add.s16 	%rs15, %rs1, -32;
	selp.b16 	%rs2, %rs15, %rs1, %p4;
	and.b16  	%rs11, %rs2, 255;
	setp.gt.s16 	%p5, %rs11, 70;
	@%p5 bra 	$L__BB0_8;
	setp.eq.s16 	%p8, %rs11, 65;
	@%p8 bra 	$L__BB0_11;
	setp.eq.s16 	%p9, %rs11, 67;
	@%p9 bra 	$L__BB0_7;
	bra.uni 	$L__BB0_10;
$L__BB0_7:
	add.s32 	%r144, %r144, 1;
	mov.b64 	%rd105, 67;
	bra.uni 	$L__BB0_13;
$L__BB0_8:
	setp.eq.s16 	%p6, %rs11, 71;
	@%p6 bra 	$L__BB0_12;
	setp.eq.s16 	%p7, %rs11, 84;
	@%p7 bra 	$L__BB0_12;
$L__BB0_10:
	add.s16 	%rs17, %rs1, -45;
	and.b16  	%rs18, %rs17, 255;
	setp.gt.u16 	%p12, %rs18, 1;
	setp.lt.u16 	%p13, %rs18, 2;
	selp.u32 	%r101, 1, 0, %p13;
	add.s32 	%r147, %r147, %r101;
	selp.u32 	%r102, 1, 0, %p12;
	add.s32 	%r148, %r148, %r102;
	mov.b64 	%rd105, 45;
	bra.uni 	$L__BB0_13;
$L__BB0_11:
	add.s32 	%r143, %r143, 1;
	mov.b64 	%rd105, 65;
	bra.uni 	$L__BB0_13;
$L__BB0_12:
	and.b16  	%rs16, %rs2, 255;
	setp.ne.s16 	%p10, %rs16, 71;
	setp.eq.s16 	%p11, %rs16, 71;
	selp.u32 	%r99, 1, 0, %p11;
	add.s32 	%r145, %r145, %r99;
	selp.u32 	%r100, 1, 0, %p10;
	add.s32 	%r146, %r146, %r100;
	cvt.u64.u16 	%rd55, %rs2;
	and.b64  	%rd105, %rd55, 255;
$L__BB0_13:
	xor.b64  	%rd16, %rd105, %rd116;
	add.s64 	%rd57, %rd102, %rd42;
	ld.global.nc.u8 	%rs20, [%rd57];
	cvt.u16.u8 	%rs3, %rs20;
	add.s16 	%rs21, %rs3, -97;
	and.b16  	%rs22, %rs21, 255;
	setp.lt.u16 	%p14, %rs22, 26;
	add.s16 	%rs23, %rs3, -32;
	selp.b16 	%rs4, %rs23, %rs3, %p14;
	and.b16  	%rs19, %rs4, 255;
	setp.gt.s16 	%p15, %rs19, 70;
	@%p15 bra 	$L__BB0_17;
	setp.eq.s16 	%p18, %rs19, 65;
	@%p18 bra 	$L__BB0_51;
	setp.eq.s16 	%p19, %rs19, 67;
	@%p19 bra 	$L__BB0_16;
	bra.uni 	$L__BB0_20;
$L__BB0_16:
	add.s32 	%r144, %r144, 1;
	mov.b64 	%rd106, 67;
	bra.uni 	$L__BB0_21;
$L__BB0_17:
	setp.eq.s16 	%p16, %rs19, 71;
	@%p16 bra 	$L__BB0_19;
	setp.eq.s16 	%p17, %rs19, 84;
	@%p17 bra 	$L__BB0_19;
	bra.uni 	$L__BB0_20;
$L__BB0_19:
	and.b16  	%rs24, %rs4, 255;
	setp.ne.s16 	%p20, %rs24, 71;
	setp.eq.s16 	%p21, %rs24, 71;
	selp.u32 	%r103, 1, 0, %p21;
	add.s32 	%r145, %r145, %r103;
	selp.u32 	%r104, 1, 0, %p20;
	add.s32 	%r146, %r146, %r104;
	cvt.u64.u16 	%rd60, %rs4;
	and.b64  	%rd106, %rd60, 255;
	bra.uni 	$L__BB0_21;
$L__BB0_20:
	add.s16 	%rs25, %rs3, -45;
	and.b16  	%rs26, %rs25, 255;
	setp.gt.u16 	%p22, %rs26, 1;
	setp.lt.u16 	%p23, %rs26, 2;
	selp.u32 	%r105, 1, 0, %p23;
	add.s32 	%r147, %r147, %r105;
	selp.u32 	%r106, 1, 0, %p22;
	add.s32 	%r148, %r148, %r106;
	mov.b64 	%rd106, 45;
$L__BB0_21:
	mul.lo.s64 	%rd62, %rd16, %rd4;
	xor.b64  	%rd19, %rd106, %rd62;
	add.s64 	%rd63, %rd102, %rd9;
	ld.global.nc.u8 	%rs28, [%rd63];
	cvt.u16.u8 	%rs5, %rs28;
	add.s16 	%rs29, %rs5, -97;
	and.b16  	%rs30, %rs29, 255;
	setp.lt.u16 	%p24, %rs30, 26;
	add.s16 	%rs31, %rs5, -32;
	selp.b16 	%rs6, %rs31, %rs5, %p24;
	and.b16  	%rs27, %rs6, 255;
	setp.gt.s16 	%p25, %rs27, 70;
	@%p25 bra 	$L__BB0_25;
	setp.eq.s16 	%p28, %rs27, 65;
	@%p28 bra 	$L__BB0_52;
	setp.eq.s16 	%p29, %rs27, 67;
	@%p29 bra 	$L__BB0_24;
	bra.uni 	$L__BB0_28;
$L__BB0_24:
	add.s32 	%r144, %r144, 1;
	mov.b64 	%rd107, 67;
	bra.uni 	$L__BB0_29;
$L__BB0_25:
	setp.eq.s16 	%p26, %rs27, 71;
	@%p26 bra 	$L__BB0_27;
	setp.eq.s16 	%p27, %rs27, 84;
	@%p27 bra 	$L__BB0_27;
	bra.uni 	$L__BB0_28;
$L__BB0_27:
	and.b16  	%rs32, %rs6, 255;
	setp.ne.s16 	%p30, %rs32, 71;
	setp.eq.s16 	%p31, %rs32, 71;
	selp.u32 	%r107, 1, 0, %p31;
	add.s32 	%r145, %r145, %r107;
	selp.u32 	%r108, 1, 0, %p30;
	add.s32 	%r146, %r146, %r108;
	cvt.u64.u16 	%rd66, %rs6;
	and.b64  	%rd107, %rd66, 255;
	bra.uni 	$L__BB0_29;
$L__BB0_28:
	add.s16 	%rs33, %rs5, -45;
	and.b16  	%rs34, %rs33, 255;
	setp.gt.u16 	%p32, %rs34, 1;
	setp.lt.u16 	%p33, %rs34, 2;
	selp.u32 	%r109, 1, 0, %p33;
	add.s32 	%r147, %r147, %r109;
	selp.u32 	%r110, 1, 0, %p32;
	add.s32 	%r148, %r148, %r110;
	mov.b64 	%rd107, 45;
$L__BB0_29:
	mul.lo.s64 	%rd68, %rd19, %rd4;
	xor.b64  	%rd22, %rd107, %rd68;
	add.s64 	%rd69, %rd102, %rd10;
	ld.global.nc.u8 	%rs36, [%rd69];
	cvt.u16.u8 	%rs7, %rs36;
	add.s16 	%rs37, %rs7, -97;
	and.b16  	%rs38, %rs37, 255;
	setp.lt.u16 	%p34, %rs38, 26;
	add.s16 	%rs39, %rs7, -32;
	selp.b16 	%rs8, %rs39, %rs7, %p34;
	and.b16  	%rs35, %rs8, 255;
	setp.gt.s16 	%p35, %rs35, 70;
	@%p35 bra 	$L__BB0_33;
	setp.eq.s16 	%p38, %rs35, 65;
	@%p38 bra 	$L__BB0_53;
	setp.eq.s16 	%p39, %rs35, 67;
	@%p39 bra 	$L__BB0_32;
	bra.uni 	$L__BB0_36;
$L__BB0_32:
	add.s32 	%r144, %r144, 1;
	mov.b64 	%rd108, 67;
	bra.uni 	$L__BB0_37;
$L__BB0_33:
	setp.eq.s16 	%p36, %rs35, 71;
	@%p36 bra 	$L__BB0_35;
	setp.eq.s16 	%p37, %rs35, 84;
	@%p37 bra 	$L__BB0_35;
	bra.uni 	$L__BB0_36;
$L__BB0_35:
	and.b16  	%rs40, %rs8, 255;
	setp.ne.s16 	%p40, %rs40, 71;
	setp.eq.s16 	%p41, %rs40, 71;
	selp.u32 	%r111, 1, 0, %p41;
	add.s32 	%r145, %r145, %r111;
	selp.u32 	%r112, 1, 0, %p40;
	add.s32 	%r146, %r146, %r112;
	cvt.u64.u16 	%rd72, %rs8;
	and.b64  	%rd108, %rd72, 255;
	bra.uni 	$L__BB0_37;
$L__BB0_36:
	add.s16 	%rs41, %rs7, -45;
	and.b16  	%rs42, %rs41, 255;
	setp.gt.u16 	%p42, %rs42, 1;
	setp.lt.u16 	%p43, %rs42, 2;
	selp.u32 	%r113, 1, 0, %p43;
	add.s32 	%r147, %r147, %r113;
	selp.u32 	%r114, 1, 0, %p42;
	add.s32 	%r148, %r148, %r114;
	mov.b64 	%rd108, 45;
$L__BB0_37:
	mul.lo.s64 	%rd74, %rd22, %rd4;
	xor.b64  	%rd75, %rd108, %rd74;
	mul.lo.s64 	%rd116, %rd75, %rd4;
	add.s64 	%rd103, %rd103, -4;
	add.s64 	%rd102, %rd102, %rd8;
	setp.ne.s64 	%p44, %rd103, 0;
	@%p44 bra 	$L__BB0_4;
$L__BB0_38:
	setp.eq.s64 	%p45, %rd112, 0;
	@%p45 bra 	$L__BB0_49;
	mad.lo.s64 	%rd76, %rd110, %rd42, %rd2;
	add.s64 	%rd113, %rd1, %rd76;
$L__BB0_40:
	.pragma "nounroll";
	ld.global.nc.u8 	%rs44, [%rd113];
	cvt.u16.u8 	%rs9, %rs44;
	add.s16 	%rs45, %rs9, -97;
	and.b16  	%rs46, %rs45, 255;
	setp.lt.u16 	%p46, %rs46, 26;
	add.s16 	%rs47, %rs9, -32;
	selp.b16 	%rs10, %rs47, %rs9, %p46;
	and.b16  	%rs43, %rs10, 255;
	setp.gt.s16 	%p47, %rs43, 70;
	@%p47 bra 	$L__BB0_44;
	setp.eq.s16 	%p50, %rs43, 65;
	@%p50 bra 	$L__BB0_54;
	setp.eq.s16 	%p51, %rs43, 67;
	@%p51 bra 	$L__BB0_43;
	bra.uni 	$L__BB0_47;
$L__BB0_43:
	add.s32 	%r144, %r144, 1;
	mov.b64 	%rd115, 67;
	bra.uni 	$L__BB0_48;
$L__BB0_44:
	setp.eq.s16 	%p48, %rs43, 71;
	@%p48 bra 	$L__BB0_46;
	setp.eq.s16 	%p49, %rs43, 84;
	@%p49 bra 	$L__BB0_46;
	bra.uni 	$L__BB0_47;
$L__BB0_46:
	setp.ne.s16 	%p52, %rs43, 71;
	selp.u32 	%r115, 1, 0, %p48;
	add.s32 	%r145, %r145, %r115;
	selp.u32 	%r116, 1, 0, %p52;
	add.s32 	%r146, %r146, %r116;
	cvt.u64.u16 	%rd79, %rs10;
	and.b64  	%rd115, %rd79, 255;
	bra.uni 	$L__BB0_48;
$L__BB0_47:
	add.s16 	%rs49, %rs9, -45;
	and.b16  	%rs50, %rs49, 255;
	setp.gt.u16 	%p54, %rs50, 1;
	setp.lt.u16 	%p55, %rs50, 2;
	selp.u32 	%r117, 1, 0, %p55;
	add.s32 	%r147, %r147, %r117;
	selp.u32 	%r118, 1, 0, %p54;
	add.s32 	%r148, %r148, %r118;
	mov.b64 	%rd115, 45;
$L__BB0_48:
	xor.b64  	%rd81, %rd115, %rd116;
	mul.lo.s64 	%rd116, %rd81, %rd4;
	add.s64 	%rd113, %rd113, %rd42;
	add.s64 	%rd112, %rd112, -1;
	setp.ne.s64 	%p56, %rd112, 0;
	@%p56 bra 	$L__BB0_40;
$L__BB0_49:
	ld.param.u64 	%rd101, [_Z19hash_columns_kernelPKcmmPyPiS2_S2_S2_S2_S2__param_8];
	ld.param.u64 	%rd100, [_Z19hash_columns_kernelPKcmmPyPiS2_S2_S2_S2_S2__param_7];
	ld.param.u64 	%rd99, [_Z19hash_columns_kernelPKcmmPyPiS2_S2_S2_S2_S2__param_4];
	ld.param.u64 	%rd98, [_Z19hash_columns_kernelPKcmmPyPiS2_S2_S2_S2_S2__param_3];
	cvta.to.global.u64 	%rd82, %rd98;
	shl.b64 	%rd83, %rd2, 3;
	add.s64 	%rd84, %rd82, %rd83;
	st.global.u64 	[%rd84], %rd116;
	cvta.to.global.u64 	%rd85, %rd99;
	shl.b64 	%rd86, %rd2, 2;
	add.s64 	%rd87, %rd85, %rd86;
	st.global.u32 	[%rd87], %r143;
	cvta.to.global.u64 	%rd88, %rd45;
	add.s64 	%rd89, %rd88, %rd86;
	st.global.u32 	[%rd89], %r144;
	cvta.to.global.u64 	%rd90, %rd46;
	add.s64 	%rd91, %rd90, %rd86;
	st.global.u32 	[%rd91], %r145;
	cvta.to.global.u64 	%rd92, %rd100;
	add.s64 	%rd93, %rd92, %rd86;
	st.global.u32 	[%rd93], %r146;
	cvta.to.global.u64 	%rd94, %rd101;
	add.s64 	%rd95, %rd94, %rd86;
	st.global.u32 	[%rd95], %r147;
	cvta.to.global.u64 	%rd96, %rd49;
	add.s64 	%rd97, %rd96, %rd86;
	st.global.u32 	[%rd97], %r148;
$L__BB0_50:
	ret;
$L__BB0_51:
	add.s32 	%r143, %r143, 1;
	mov.b64 	%rd106, 65;
	bra.uni 	$L__BB0_21;
$L__BB0_52:
	add.s32 	%r143, %r143, 1;
	mov.b64 	%rd107, 65;
	bra.uni 	$L__BB0_29;
$L__BB0_53:
	add.s32 	%r143, %r143, 1;
	mov.b64 	%rd108, 65;
	bra.uni 	$L__BB0_37;
$L__BB0_54:
	add.s32 	%r143, %r143, 1;
	mov.b64 	%rd115, 65;
	bra.uni 	$L__BB0_48;

}


// ===== COMPILED SASS (sm_100) =====

	.target	sm_100

	.elftype	@"ET_EXEC"


//--------------------- .note.nv.tkinfo           --------------------------
	.section	.note.nv.tkinfo,"",@"SHT_NOTE"
	.sectionflags	@"SHF_NOTE_NV_TKINFO"
	.tkinfo
        /*0018*/ 	.word	0x00000002
        /*0030*/ 	.string	""
        /*0030*/ 	.string	"ptxas"
        /*0030*/ 	.string	"Cuda compilation tools, release 13.0, V13.0.88"
        /*0030*/ 	.string	"Build cuda_13.0.r13.0/compiler.36424714_0"
        /*0030*/ 	.string	"-arch sm_100 -m 64 "



//--------------------- .note.nv.cuinfo           --------------------------
	.section	.note.nv.cuinfo,"",@"SHT_NOTE"
	.sectionflags	@"SHF_NOTE_NV_CUINFO"
        /*0018*/ 	.short	0x0002
        /*001a*/ 	.short	0x0064
        /*001c*/ 	.short	0x0082
	.zero		2


//--------------------- .nv.info                  --------------------------
	.section	.nv.info,"",@"SHT_CUDA_INFO"
	.align	4


	//----- nvinfo : EIATTR_REGCOUNT
	.align		4
        /*0000*/ 	.byte	0x04, 0x2f
        /*0002*/ 	.short	(.L_3 - .L_2)
	.align		4
.L_2:
        /*0004*/ 	.word	index@(_Z19hash_columns_kernelPKcmmPyPiS2_S2_S2_S2_S2_)
        /*0008*/ 	.word	0x0000001e


	//----- nvinfo : EIATTR_FRAME_SIZE
	.align		4
.L_3:
        /*000c*/ 	.byte	0x04, 0x11
        /*000e*/ 	.short	(.L_5 - .L_4)
	.align		4
.L_4:
        /*0010*/ 	.word	index@(_Z19hash_columns_kernelPKcmmPyPiS2_S2_S2_S2_S2_)
        /*0014*/ 	.word	0x00000000


	//----- nvinfo : EIATTR_MIN_STACK_SIZE
	.align		4
.L_5:
        /*0018*/ 	.byte	0x04, 0x12
        /*001a*/ 	.short	(.L_7 - .L_6)
	.align		4
.L_6:
        /*001c*/ 	.word	index@(_Z19hash_columns_kernelPKcmmPyPiS2_S2_S2_S2_S2_)
        /*0020*/ 	.word	0x00000000
.L_7:


//--------------------- .nv.compat                --------------------------
	.section	.nv.compat,"",@"SHT_CUDA_COMPAT_INFO"
	.align	4
        /*0000*/ 	.byte	0x02, 0x09, 0x00, 0x00, 0x02, 0x02, 0x01, 0x00, 0x02, 0x05, 0x05, 0x00, 0x03, 0x07, 0x01, 0x01
        /*0010*/ 	.byte	0x02, 0x03, 0x00, 0x00, 0x02, 0x06, 0x01, 0x00, 0x04, 0x0b, 0x08, 0x00, 0x09, 0x00, 0x00, 0x00
        /*0020*/ 	.byte	0x00, 0x00, 0x00, 0x00


//--------------------- .nv.info._Z19hash_columns_kernelPKcmmPyPiS2_S2_S2_S2_S2_ --------------------------
	.section	.nv.info._Z19hash_columns_kernelPKcmmPyPiS2_S2_S2_S2_S2_,"",@"SHT_CUDA_INFO"
	.sectionflags	@""
	.align	4


	//----- nvinfo : EIATTR_CUDA_API_VERSION
	.align		4
        /*0000*/ 	.byte	0x04, 0x37
        /*0002*/ 	.short	(.L_9 - .L_8)
.L_8:
        /*0004*/ 	.word	0x00000082


	//----- nvinfo : EIATTR_KPARAM_INFO
	.align		4
.L_9:
        /*0008*/ 	.byte	0x04, 0x17
        /*000a*/ 	.short	(.L_11 - .L_10)
.L_10:
        /*000c*/ 	.word	0x00000000
        /*0010*/ 	.short	0x0009
        /*0012*/ 	.short	0x0048
        /*0014*/ 	.byte	0x00, 0xf5, 0x21, 0x00


	//----- nvinfo : EIATTR_KPARAM_INFO
	.align		4
.L_11:
        /*0018*/ 	.byte	0x04, 0x17
        /*001a*/ 	.short	(.L_13 - .L_12)
.L_12:
        /*001c*/ 	.word	0x00000000
        /*0020*/ 	.short	0x0008
        /*0022*/ 	.short	0x0040
        /*0024*/ 	.byte	0x00, 0xf5, 0x21, 0x00


	//----- nvinfo : EIATTR_KPARAM_INFO
	.align		4
.L_13:
        /*0028*/ 	.byte	0x04, 0x17
        /*002a*/ 	.short	(.L_15 - .L_14)
.L_14:
        /*002c*/ 	.word	0x00000000
        /*0030*/ 	.short	0x0007
        /*0032*/ 	.short	0x0038
        /*0034*/ 	.byte	0x00, 0xf5, 0x21, 0x00


	//----- nvinfo : EIATTR_KPARAM_INFO
	.align		4
.L_15:
        /*0038*/ 	.byte	0x04, 0x17
        /*003a*/ 	.short	(.L_17 - .L_16)
.L_16:
        /*003c*/ 	.word	0x00000000
        /*0040*/ 	.short	0x0006
        /*0042*/ 	.short	0x0030
        /*0044*/ 	.byte	0x00, 0xf5, 0x21, 0x00


	//----- nvinfo : EIATTR_KPARAM_INFO
	.align		4
.L_17:
        /*0048*/ 	.byte	0x04, 0x17
        /*004a*/ 	.short	(.L_19 - .L_18)
.L_18:
        /*004c*/ 	.word	0x00000000
        /*0050*/ 	.short	0x0005
        /*0052*/ 	.short	0x0028
        /*0054*/ 	.byte	0x00, 0xf5, 0x21, 0x00


	//----- nvinfo : EIATTR_KPARAM_INFO
	.align		4
.L_19:
        /*0058*/ 	.byte	0x04, 0x17
        /*005a*/ 	.short	(.L_21 - .L_20)
.L_20:
        /*005c*/ 	.word	0x00000000
        /*0060*/ 	.short	0x0004
        /*0062*/ 	.short	0x0020
        /*0064*/ 	.byte	0x00, 0xf5, 0x21, 0x00


	//----- nvinfo : EIATTR_KPARAM_INFO
	.align		4
.L_21:
        /*0068*/ 	.byte	0x04, 0x17
        /*006a*/ 	.short	(.L_23 - .L_22)
.L_22:
        /*006c*/ 	.word	0x00000000
        /*0070*/ 	.short	0x0003
        /*0072*/ 	.short	0x0018
        /*0074*/ 	.byte	0x00, 0xf5, 0x21, 0x00


	//----- nvinfo : EIATTR_KPARAM_INFO
	.align		4
.L_23:
        /*0078*/ 	.byte	0x04, 0x17
        /*007a*/ 	.short	(.L_25 - .L_24)
.L_24:
        /*007c*/ 	.word	0x00000000
        /*0080*/ 	.short	0x0002
        /*0082*/ 	.short	0x0010
        /*0084*/ 	.byte	0x00, 0xf0, 0x21, 0x00


	//----- nvinfo : EIATTR_KPARAM_INFO
	.align		4
.L_25:
        /*0088*/ 	.byte	0x04, 0x17
        /*008a*/ 	.short	(.L_27 - .L_26)
.L_26:
        /*008c*/ 	.word	0x00000000
        /*0090*/ 	.short	0x0001
        /*0092*/ 	.short	0x0008
        /*0094*/ 	.byte	0x00, 0xf0, 0x21, 0x00


	//----- nvinfo : EIATTR_KPARAM_INFO
	.align		4
.L_27:
        /*0098*/ 	.byte	0x04, 0x17
        /*009a*/ 	.short	(.L_29 - .L_28)
.L_28:
        /*009c*/ 	.word	0x00000000
        /*00a0*/ 	.short	0x0000
        /*00a2*/ 	.short	0x0000
        /*00a4*/ 	.byte	0x00, 0xf5, 0x21, 0x00


	//----- nvinfo : EIATTR_SPARSE_MMA_MASK
	.align		4
.L_29:
        /*00a8*/ 	.byte	0x03, 0x50
        /*00aa*/ 	.short	0x0000


	//----- nvinfo : EIATTR_MAXREG_COUNT
	.align		4
        /*00ac*/ 	.byte	0x03, 0x1b
        /*00ae*/ 	.short	0x00ff


	//----- nvinfo : EIATTR_MERCURY_ISA_VERSION
	.align		4
        /*00b0*/ 	.byte	0x03, 0x5f
        /*00b2*/ 	.short	0x0101


	//----- nvinfo : EIATTR_VRC_CTA_INIT_COUNT
	.align		4
        /*00b4*/ 	.byte	0x02, 0x4a
	.zero		1
	.zero		1


	//----- nvinfo : EIATTR_EXIT_INSTR_OFFSETS
	.align		4
        /*00b8*/ 	.byte	0x04, 0x1c
        /*00ba*/ 	.short	(.L_31 - .L_30)


	//   ....[0]....
.L_30:
        /*00bc*/ 	.word	0x000000a0


	//   ....[1]....
        /*00c0*/ 	.word	0x00001740


	//----- nvinfo : EIATTR_CRS_STACK_SIZE
	.align		4
.L_31:
        /*00c4*/ 	.byte	0x04, 0x1e
        /*00c6*/ 	.short	(.L_33 - .L_32)
.L_32:
        /*00c8*/ 	.word	0x00000000


	//----- nvinfo : EIATTR_CBANK_PARAM_SIZE
	.align		4
.L_33:
        /*00cc*/ 	.byte	0x03, 0x19
        /*00ce*/ 	.short	0x0050


	//----- nvinfo : EIATTR_PARAM_CBANK
	.align		4
        /*00d0*/ 	.byte	0x04, 0x0a
        /*00d2*/ 	.short	(.L_35 - .L_34)
	.align		4
.L_34:
        /*00d4*/ 	.word	index@(.nv.constant0._Z19hash_columns_kernelPKcmmPyPiS2_S2_S2_S2_S2_)
        /*00d8*/ 	.short	0x0380
        /*00da*/ 	.short	0x0050


	//----- nvinfo : EIATTR_SW_WAR
	.align		4
.L_35:
        /*00dc*/ 	.byte	0x04, 0x36
        /*00de*/ 	.short	(.L_37 - .L_36)
.L_36:
        /*00e0*/ 	.word	0x00000008
.L_37:


//--------------------- .nv.callgraph             --------------------------
	.section	.nv.callgraph,"",@"SHT_CUDA_CALLGRAPH"
	.align	4
	.sectionentsize	8
	.align		4
        /*0000*/ 	.word	0x00000000
	.align		4
        /*0004*/ 	.word	0xffffffff
	.align		4
        /*0008*/ 	.word	0x00000000
	.align		4
        /*000c*/ 	.word	0xfffffffe
	.align		4
        /*0010*/ 	.word	0x00000000
	.align		4
        /*0014*/ 	.word	0xfffffffd
	.align		4
        /*0018*/ 	.word	0x00000000
	.align		4
        /*001c*/ 	.word	0xfffffffc


//--------------------- .nv.constant3             --------------------------
	.section	.nv.constant3,"a",@progbits
	.align	8
.nv.constant3:
	.type		FNV_OFFSET,@object
	.size		FNV_OFFSET,(FNV_PRIME - FNV_OFFSET)
FNV_OFFSET:
        /*0000*/ 	.byte	0x83, 0x03, 0x9d, 0x73, 0xb0, 0x0f, 0x65, 0x14
	.type		FNV_PRIME,@object
	.size		FNV_PRIME,(.L_1 - FNV_PRIME)
FNV_PRIME:
        /*0008*/ 	.byte	0xb3, 0x01, 0x00, 0x00, 0x00, 0x01, 0x00, 0x00
.L_1:


//--------------------- .text._Z19hash_columns_kernelPKcmmPyPiS2_S2_S2_S2_S2_ --------------------------
	.section	.text._Z19hash_columns_kernelPKcmmPyPiS2_S2_S2_S2_S2_,"ax",@progbits
	.align	128
        .global         _Z19hash_columns_kernelPKcmmPyPiS2_S2_S2_S2_S2_
        .type           _Z19hash_columns_kernelPKcmmPyPiS2_S2_S2_S2_S2_,@function
        .size           _Z19hash_columns_kernelPKcmmPyPiS2_S2_S2_S2_S2_,(.L_x_32 - _Z19hash_columns_kernelPKcmmPyPiS2_S2_S2_S2_S2_)
        .other          _Z19hash_columns_kernelPKcmmPyPiS2_S2_S2_S2_S2_,@"STO_CUDA_ENTRY STV_DEFAULT"
_Z19hash_columns_kernelPKcmmPyPiS2_S2_S2_S2_S2_:
.text._Z19hash_columns_kernelPKcmmPyPiS2_S2_S2_S2_S2_:
[----:B------:R-:W-:Y:S01]  /*0000*/  LDC R1, c[0x0][0x37c] ;  /* 0x0000df00ff017b82 */ /* 0x000fe20000000800 */
[----:B------:R-:W0:Y:S07]  /*0010*/  S2R R15, SR_TID.X ;  /* 0x00000000000f7919 */ /* 0x000e2e0000002100 */
[----:B------:R-:W0:Y:S01]  /*0020*/  S2UR UR4, SR_CTAID.X ;  /* 0x00000000000479c3 */ /* 0x000e220000002500 */
[----:B------:R-:W1:Y:S07]  /*0030*/  LDCU.64 UR6, c[0x0][0x390] ;  /* 0x00007200ff0677ac */ /* 0x000e6e0008000a00 */
[----:B------:R-:W0:Y:S01]  /*0040*/  LDC R14, c[0x0][0x360] ;  /* 0x0000d800ff0e7b82 */ /* 0x000e220000000800 */
[----:B-1----:R-:W-:-:S02]  /*0050*/  IMAD.U32 R10, RZ, RZ, UR6 ;  /* 0x00000006ff0a7e24 */ /* 0x002fc4000f8e00ff */
[----:B------:R-:W-:Y:S02]  /*0060*/  IMAD.U32 R11, RZ, RZ, UR7 ;  /* 0x00000007ff0b7e24 */ /* 0x000fe4000f8e00ff */
[----:B0-----:R-:W-:-:S05]  /*0070*/  IMAD R14, R14, UR4, R15 ;  /* 0x000000040e0e7c24 */ /* 0x001fca000f8e020f */
[----:B------:R-:W-:-:S04]  /*0080*/  ISETP.GE.U32.AND P0, PT, R14, R10, PT ;  /* 0x0000000a0e00720c */ /* 0x000fc80003f06070 */
[----:B------:R-:W-:-:S13]  /*0090*/  ISETP.GE.U32.AND.EX P0, PT, RZ, R11, PT, P0 ;  /* 0x0000000bff00720c */ /* 0x000fda0003f06100 */
[----:B------:R-:W-:Y:S05]  /*00a0*/  @P0 EXIT ;  /* 0x000000000000094d */ /* 0x000fea0003800000 */
[----:B------:R-:W0:Y:S01]  /*00b0*/  LDCU.64 UR4, c[0x0][0x388] ;  /* 0x00007100ff0477ac */ /* 0x000e220008000a00 */
[----:B------:R-:W-:Y:S01]  /*00c0*/  IMAD.MOV.U32 R6, RZ, RZ, RZ ;  /* 0x000000ffff067224 */ /* 0x000fe200078e00ff */
[----:B------:R-:W-:Y:S02]  /*00d0*/  CS2R R4, SRZ ;  /* 0x0000000000047805 */ /* 0x000fe4000001ff00 */
[----:B------:R-:W-:Y:S01]  /*00e0*/  CS2R R2, SRZ ;  /* 0x0000000000027805 */ /* 0x000fe2000001ff00 */
[----:B------:R-:W1:Y:S01]  /*00f0*/  LDCU.64 UR6, c[0x3][URZ] ;  /* 0x00c00000ff0677ac */ /* 0x000e620008000a00 */
[----:B------:R-:W-:Y:S01]  /*0100*/  IMAD.MOV.U32 R0, RZ, RZ, RZ ;  /* 0x000000ffff007224 */ /* 0x000fe200078e00ff */
[----:B------:R-:W2:Y:S01]  /*0110*/  LDCU.64 UR12, c[0x0][0x358] ;  /* 0x00006b00ff0c77ac */ /* 0x000ea20008000a00 */
[----:B0-----:R-:W-:-:S04]  /*0120*/  UISETP.NE.U32.AND UP0, UPT, UR4, URZ, UPT ;  /* 0x000000ff0400728c */ /* 0x001fc8000bf05070 */
[----:B------:R-:W-:Y:S01]  /*0130*/  UISETP.NE.AND.EX UP0, UPT, UR5, URZ, UPT, UP0 ;  /* 0x000000ff0500728c */ /* 0x000fe2000bf05300 */
[----:B-1----:R-:W-:Y:S02]  /*0140*/  IMAD.U32 R22, RZ, RZ, UR6 ;  /* 0x00000006ff167e24 */ /* 0x002fe4000f8e00ff */
[----:B------:R-:W-:-:S06]  /*0150*/  IMAD.U32 R7, RZ, RZ, UR7 ;  /* 0x00000007ff077e24 */ /* 0x000fcc000f8e00ff */
[----:B--2---:R-:W-:Y:S05]  /*0160*/  BRA.U !UP0, `(.L_x_0) ;  /* 0x0000001508047547 */ /* 0x004fea000b800000 */
[----:B------:R-:W-:Y:S01]  /*0170*/  UISETP.GE.U32.AND UP0, UPT, UR4, 0x4, UPT ;  /* 0x000000040400788c */ /* 0x000fe2000bf06070 */
[----:B------:R-:W-:Y:S02]  /*0180*/  HFMA2 R6, -RZ, RZ, 0, 0 ;  /* 0x00000000ff067431 */ /* 0x000fe400000001ff */
[----:B------:R-:W-:Y:S01]  /*0190*/  IMAD.MOV.U32 R0, RZ, RZ, RZ ;  /* 0x000000ffff007224 */ /* 0x000fe200078e00ff */
[----:B------:R-:W-:Y:S01]  /*01a0*/  CS2R R2, SRZ ;  /* 0x0000000000027805 */ /* 0x000fe2000001ff00 */
[----:B------:R-:W-:Y:S01]  /*01b0*/  UISETP.GE.U32.AND.EX UP0, UPT, UR5, URZ, UPT, UP0 ;  /* 0x000000ff0500728c */ /* 0x000fe2000bf06100 */
[----:B------:R-:W-:Y:S01]  /*01c0*/  CS2R R4, SRZ ;  /* 0x0000000000047805 */ /* 0x000fe2000001ff00 */
[----:B------:R-:W-:Y:S01]  /*01d0*/  ULOP3.LUT UR11, UR4, 0x3, URZ, 0xc0, !UPT ;  /* 0x00000003040b7892 */ /* 0x000fe2000f8ec0ff */
[----:B------:R-:W-:Y:S01]  /*01e0*/  UMOV UR8, URZ ;  /* 0x000000ff00087c82 */ /* 0x000fe20008000000 */
[----:B------:R-:W-:Y:S01]  /*01f0*/  UMOV UR6, URZ ;  /* 0x000000ff00067c82 */ /* 0x000fe20008000000 */
[----:B------:R-:W-:-:S04]  /*0200*/  UMOV UR7, URZ ;  /* 0x000000ff00077c82 */ /* 0x000fc80008000000 */
[----:B------:R-:W-:Y:S05]  /*0210*/  BRA.U !UP0, `(.L_x_1) ;  /* 0x0000000d08c47547 */ /* 0x000fea000b800000 */
[----:B------:R-:W0:Y:S01]  /*0220*/  LDCU.64 UR14, c[0x0][0x380] ;  /* 0x00007000ff0e77ac */ /* 0x000e220008000a00 */
[C-C-:B------:R-:W-:Y:S01]  /*0230*/  SHF.L.U64.HI R19, R10.reuse, 0x2, R11.reuse ;  /* 0x000000020a137819 */ /* 0x140fe2000001020b */
[C---:B------:R-:W-:Y:S01]  /*0240*/  IMAD.SHL.U32 R18, R10.reuse, 0x4, RZ ;  /* 0x000000040a127824 */ /* 0x040fe200078e00ff */
[C---:B------:R-:W-:Y:S01]  /*0250*/  SHF.L.U64.HI R21, R10.reuse, 0x1, R11 ;  /* 0x000000010a157819 */ /* 0x040fe2000001020b */
[----:B------:R-:W1:Y:S01]  /*0260*/  LDCU UR7, c[0x0][0x38c] ;  /* 0x00007180ff0777ac */ /* 0x000e620008000800 */
[----:B------:R-:W-:Y:S02]  /*0270*/  IMAD.SHL.U32 R20, R10, 0x2, RZ ;  /* 0x000000020a147824 */ /* 0x000fe400078e00ff */
[----:B------:R-:W-:Y:S01]  /*0280*/  IMAD.MOV.U32 R0, RZ, RZ, RZ ;  /* 0x000000ffff007224 */ /* 0x000fe200078e00ff */
[----:B------:R-:W-:Y:S01]  /*0290*/  ULOP3.LUT UR6, UR4, 0xfffffffc, URZ, 0xc0, !UPT ;  /* 0xfffffffc04067892 */ /* 0x000fe2000f8ec0ff */
[----:B------:R-:W2:Y:S01]  /*02a0*/  LDCU.64 UR16, c[0x3][0x8] ;  /* 0x00c00100ff1077ac */ /* 0x000ea20008000a00 */
[----:B------:R-:W-:-:S05]  /*02b0*/  UMOV UR5, URZ ;  /* 0x000000ff00057c82 */ /* 0x000fca0008000000 */
[----:B------:R-:W-:Y:S01]  /*02c0*/  UMOV UR9, UR6 ;  /* 0x0000000600097c82 */ /* 0x000fe20008000000 */
[----:B0-----:R-:W-:Y:S01]  /*02d0*/  IADD3 R9, P0, PT, R14, UR14, RZ ;  /* 0x0000000e0e097c10 */ /* 0x001fe2000ff1e0ff */
[----:B-1----:R-:W-:-:S04]  /*02e0*/  UMOV UR10, UR7 ;  /* 0x00000007000a7c82 */ /* 0x002fc80008000000 */
[----:B------:R-:W-:-:S08]  /*02f0*/  IMAD.X R8, RZ, RZ, UR15, P0 ;  /* 0x0000000fff087e24 */ /* 0x000fd000080e06ff */
.L_x_24:
[----:B------:R-:W-:Y:S02]  /*0300*/  IMAD.MOV.U32 R12, RZ, RZ, R9 ;  /* 0x000000ffff0c7224 */ /* 0x000fe400078e0009 */
[----:B------:R-:W-:-:S05]  /*0310*/  IMAD.MOV.U32 R13, RZ, RZ, R8 ;  /* 0x000000ffff0d7224 */ /* 0x000fca00078e0008 */
[----:B------:R-:W3:Y:S01]  /*0320*/  LDG.E.U8.CONSTANT R16, desc[UR12][R12.64] ;  /* 0x0000000c0c107981 */ /* 0x000ee2000c1e9100 */
[----:B------:R-:W-:Y:S01]  /*0330*/  UIADD3 UR9, UP0, UPT, UR9, -0x4, URZ ;  /* 0xfffffffc09097890 */ /* 0x000fe2000ff1e0ff */
[----:B------:R-:W-:Y:S03]  /*0340*/  BSSY.RECONVERGENT B0, `(.L_x_2) ;  /* 0x000002e000007945 */ /* 0x000fe60003800200 */
[----:B------:R-:W-:Y:S02]  /*0350*/  UIADD3.X UR10, UPT, UPT, UR10, -0x1, URZ, UP0, !UPT ;  /* 0xffffffff0a0a7890 */ /* 0x000fe400087fe4ff */
[----:B------:R-:W-:-:S04]  /*0360*/  UISETP.NE.U32.AND UP0, UPT, UR9, URZ, UPT ;  /* 0x000000ff0900728c */ /* 0x000fc8000bf05070 */
[----:B------:R-:W-:Y:S01]  /*0370*/  UISETP.NE.AND.EX UP0, UPT, UR10, URZ, UPT, UP0 ;  /* 0x000000ff0a00728c */ /* 0x000fe2000bf05300 */
[C---:B---3--:R-:W-:Y:S01]  /*0380*/  VIADD R10, R16.reuse, 0xffffff9f ;  /* 0xffffff9f100a7836 */ /* 0x048fe20000000000 */
[----:B------:R-:W-:-:S04]  /*0390*/  IADD3 R11, PT, PT, R16, -0x20, RZ ;  /* 0xffffffe0100b7810 */ /* 0x000fc80007ffe0ff */
[----:B------:R-:W-:-:S04]  /*03a0*/  LOP3.LUT R10, R10, 0xff, RZ, 0xc0, !PT ;  /* 0x000000ff0a0a7812 */ /* 0x000fc800078ec0ff */
[----:B------:R-:W-:-:S04]  /*03b0*/  ISETP.GE.U32.AND P0, PT, R10, 0x1a, PT ;  /* 0x0000001a0a00780c */ /* 0x000fc80003f06070 */
[----:B------:R-:W-:-:S04]  /*03c0*/  SEL R23, R11, R16, !P0 ;  /* 0x000000100b177207 */ /* 0x000fc80004000000 */
[----:B------:R-:W-:-:S04]  /*03d0*/  LOP3.LUT R10, R23, 0xff, RZ, 0xc0, !PT ;  /* 0x000000ff170a7812 */ /* 0x000fc800078ec0ff */
[----:B------:R-:W-:-:S13]  /*03e0*/  ISETP.GT.AND P0, PT, R10, 0x46, PT ;  /* 0x000000460a00780c */ /* 0x000fda0003f04270 */
[----:B------:R-:W-:Y:S05]  /*03f0*/  @P0 BRA `(.L_x_3) ;  /* 0x0000000000280947 */ /* 0x000fea0003800000 */
[----:B------:R-:W-:-:S13]  /*0400*/  ISETP.NE.AND P0, PT, R10, 0x41, PT ;  /* 0x000000410a00780c */ /* 0x000fda0003f05270 */
[----:B------:R-:W-:Y:S05]  /*0410*/  @!P0 BRA `(.L_x_4) ;  /* 0x0000000000148947 */ /* 0x000fea0003800000 */
[----:B------:R-:W-:-:S13]  /*0420*/  ISETP.NE.AND P0, PT, R10, 0x43, PT ;  /* 0x000000430a00780c */ /* 0x000fda0003f05270 */
[----:B------:R-:W-:Y:S05]  /*0430*/  @P0 BRA `(.L_x_5) ;  /* 0x0000000000240947 */ /* 0x000fea0003800000 */
[----:B------:R-:W-:Y:S02]  /*0440*/  VIADD R5, R5, 0x1 ;  /* 0x0000000105057836 */ /* 0x000fe40000000000 */
[----:B------:R-:W-:Y:S01]  /*0450*/  IMAD.MOV.U32 R23, RZ, RZ, 0x43 ;  /* 0x00000043ff177424 */ /* 0x000fe200078e00ff */
[----:B------:R-:W-:Y:S06]  /*0460*/  BRA `(.L_x_6) ;  /* 0x00000000006c7947 */ /* 0x000fec0003800000 */
.L_x_4:
[----:B------:R-:W-:Y:S02]  /*0470*/  VIADD R6, R6, 0x1 ;  /* 0x0000000106067836 */ /* 0x000fe40000000000 */
[----:B------:R-:W-:Y:S01]  /*0480*/  IMAD.MOV.U32 R23, RZ, RZ, 0x41 ;  /* 0x00000041ff177424 */ /* 0x000fe200078e00ff */
[----:B------:R-:W-:Y:S06]  /*0490*/  BRA `(.L_x_6) ;  /* 0x0000000000607947 */ /* 0x000fec0003800000 */
.L_x_3:
[----:B------:R-:W-:-:S04]  /*04a0*/  ISETP.NE.AND P0, PT, R10, 0x54, PT ;  /* 0x000000540a00780c */ /* 0x000fc80003f05270 */
[----:B------:R-:W-:-:S13]  /*04b0*/  ISETP.EQ.OR P0, PT, R10, 0x47, !P0 ;  /* 0x000000470a00780c */ /* 0x000fda0004702670 */
[----:B------:R-:W-:Y:S05]  /*04c0*/  @P0 BRA `(.L_x_7) ;  /* 0x0000000000300947 */ /* 0x000fea0003800000 */
.L_x_5:
[----:B------:R-:W-:Y:S01]  /*04d0*/  VIADD R10, R16, 0xffffffd3 ;  /* 0xffffffd3100a7836 */ /* 0x000fe20000000000 */
[----:B------:R-:W-:Y:S01]  /*04e0*/  IADD3 R11, PT, PT, R0, 0x1, RZ ;  /* 0x00000001000b7810 */ /* 0x000fe20007ffe0ff */
[----:B------:R-:W-:-:S03]  /*04f0*/  IMAD.MOV.U32 R23, RZ, RZ, 0x2d ;  /* 0x0000002dff177424 */ /* 0x000fc600078e00ff */
[----:B------:R-:W-:-:S04]  /*0500*/  LOP3.LUT R10, R10, 0xff, RZ, 0xc0, !PT ;  /* 0x000000ff0a0a7812 */ /* 0x000fc800078ec0ff */
[C---:B------:R-:W-:Y:S02]  /*0510*/  ISETP.GE.U32.AND P1, PT, R10.reuse, 0x2, PT ;  /* 0x000000020a00780c */ /* 0x040fe40003f26070 */
[----:B------:R-:W-:Y:S01]  /*0520*/  ISETP.GT.U32.AND P0, PT, R10, 0x1, PT ;  /* 0x000000010a00780c */ /* 0x000fe20003f04070 */
[----:B------:R-:W-:-:S10]  /*0530*/  VIADD R10, R2, 0x1 ;  /* 0x00000001020a7836 */ /* 0x000fd40000000000 */
[----:B------:R-:W-:Y:S02]  /*0540*/  @P1 IMAD.MOV R10, RZ, RZ, R2 ;  /* 0x000000ffff0a1224 */ /* 0x000fe400078e0202 */
[----:B------:R-:W-:Y:S02]  /*0550*/  @!P0 IMAD.MOV R11, RZ, RZ, R0 ;  /* 0x000000ffff0b8224 */ /* 0x000fe400078e0200 */
[----:B------:R-:W-:Y:S02]  /*0560*/  IMAD.MOV.U32 R2, RZ, RZ, R10 ;  /* 0x000000ffff027224 */ /* 0x000fe400078e000a */
[----:B------:R-:W-:Y:S01]  /*0570*/  IMAD.MOV.U32 R0, RZ, RZ, R11 ;  /* 0x000000ffff007224 */ /* 0x000fe200078e000b */
[----:B------:R-:W-:Y:S06]  /*0580*/  BRA `(.L_x_6) ;  /* 0x0000000000247947 */ /* 0x000fec0003800000 */
.L_x_7:
[C---:B------:R-:W-:Y:S02]  /*0590*/  ISETP.NE.AND P1, PT, R10.reuse, 0x47, PT ;  /* 0x000000470a00780c */ /* 0x040fe40003f25270 */
[----:B------:R-:W-:Y:S01]  /*05a0*/  ISETP.NE.AND P0, PT, R10, 0x47, PT ;  /* 0x000000470a00780c */ /* 0x000fe20003f05270 */
[----:B------:R-:W-:Y:S01]  /*05b0*/  VIADD R10, R4, 0x1 ;  /* 0x00000001040a7836 */ /* 0x000fe20000000000 */
[----:B------:R-:W-:Y:S02]  /*05c0*/  IADD3 R11, PT, PT, R3, 0x1, RZ ;  /* 0x00000001030b7810 */ /* 0x000fe40007ffe0ff */
[----:B------:R-:W-:-:S07]  /*05d0*/  LOP3.LUT R23, R23, 0xff, RZ, 0xc0, !PT ;  /* 0x000000ff17177812 */ /* 0x000fce00078ec0ff */
[----:B------:R-:W-:Y:S02]  /*05e0*/  @P1 IMAD.MOV R10, RZ, RZ, R4 ;  /* 0x000000ffff0a1224 */ /* 0x000fe400078e0204 */
[----:B------:R-:W-:Y:S02]  /*05f0*/  @!P0 IMAD.MOV R11, RZ, RZ, R3 ;  /* 0x000000ffff0b8224 */ /* 0x000fe400078e0203 */
[----:B------:R-:W-:Y:S02]  /*0600*/  IMAD.MOV.U32 R4, RZ, RZ, R10 ;  /* 0x000000ffff047224 */ /* 0x000fe400078e000a */
[----:B------:R-:W-:-:S07]  /*0610*/  IMAD.MOV.U32 R3, RZ, RZ, R11 ;  /* 0x000000ffff037224 */ /* 0x000fce00078e000b */
.L_x_6:
[----:B--2---:R-:W-:Y:S05]  /*0620*/  BSYNC.RECONVERGENT B0 ;  /* 0x0000000000007941 */ /* 0x004fea0003800200 */
.L_x_2:
[----:B------:R-:W0:Y:S02]  /*0630*/  LDC.64 R10, c[0x0][0x390] ;  /* 0x0000e400ff0a7b82 */ /* 0x000e240000000a00 */
[----:B0-----:R-:W-:-:S05]  /*0640*/  IADD3 R16, P0, PT, R9, R10, RZ ;  /* 0x0000000a09107210 */ /* 0x001fca0007f1e0ff */
[----:B------:R-:W-:-:S05]  /*0650*/  IMAD.X R17, R8, 0x1, R11, P0 ;  /* 0x0000000108117824 */ /* 0x000fca00000e060b */
[----:B------:R-:W2:Y:S01]  /*0660*/  LDG.E.U8.CONSTANT R16, desc[UR12][R16.64] ;  /* 0x0000000c10107981 */ /* 0x000ea2000c1e9100 */
[----:B------:R-:W-:Y:S01]  /*0670*/  UMOV UR4, URZ ;  /* 0x000000ff00047c82 */ /* 0x000fe20008000000 */
[----:B------:R-:W-:Y:S01]  /*0680*/  BSSY.RECONVERGENT B0, `(.L_x_8) ;  /* 0x000002c000007945 */ /* 0x000fe20003800200 */
[----:B------:R-:W-:Y:S02]  /*0690*/  LOP3.LUT R23, R23, R22, RZ, 0x3c, !PT ;  /* 0x0000001617177212 */ /* 0x000fe400078e3cff */
[----:B------:R-:W-:Y:S01]  /*06a0*/  LOP3.LUT R22, R7, UR5, RZ, 0x3c, !PT ;  /* 0x0000000507167c12 */ /* 0x000fe2000f8e3cff */
[C---:B--2---:R-:W-:Y:S01]  /*06b0*/  VIADD R24, R16.reuse, 0xffffff9f ;  /* 0xffffff9f10187836 */ /* 0x044fe20000000000 */
        /* <DEDUP_REMOVED lines=8> */
[----:B------:R-:W-:Y:S02]  /*0740*/  @!P0 VIADD R6, R6, 0x1 ;  /* 0x0000000106068836 */ /* 0x000fe40000000000 */
[----:B------:R-:W-:Y:S01]  /*0750*/  @!P0 IMAD.MOV.U32 R7, RZ, RZ, 0x41 ;  /* 0x00000041ff078424 */ /* 0x000fe200078e00ff */
[----:B------:R-:W-:Y:S06]  /*0760*/  @!P0 BRA `(.L_x_10) ;  /* 0x0000000000748947 */ /* 0x000fec0003800000 */
[----:B------:R-:W-:-:S13]  /*0770*/  ISETP.NE.AND P0, PT, R24, 0x43, PT ;  /* 0x000000431800780c */ /* 0x000fda0003f05270 */
[----:B------:R-:W-:Y:S05]  /*0780*/  @P0 BRA `(.L_x_11) ;  /* 0x0000000000180947 */ /* 0x000fea0003800000 */
[----:B------:R-:W-:Y:S02]  /*0790*/  VIADD R5, R5, 0x1 ;  /* 0x0000000105057836 */ /* 0x000fe40000000000 */
[----:B------:R-:W-:Y:S01]  /*07a0*/  IMAD.MOV.U32 R7, RZ, RZ, 0x43 ;  /* 0x00000043ff077424 */ /* 0x000fe200078e00ff */
[----:B------:R-:W-:Y:S06]  /*07b0*/  BRA `(.L_x_10) ;  /* 0x0000000000607947 */ /* 0x000fec0003800000 */
.L_x_9:
[----:B------:R-:W-:-:S04]  /*07c0*/  ISETP.NE.AND P0, PT, R24, 0x54, PT ;  /* 0x000000541800780c */ /* 0x000fc80003f05270 */
[----:B------:R-:W-:-:S13]  /*07d0*/  ISETP.EQ.OR P0, PT, R24, 0x47, !P0 ;  /* 0x000000471800780c */ /* 0x000fda0004702670 */
[----:B------:R-:W-:Y:S05]  /*07e0*/  @P0 BRA `(.L_x_12) ;  /* 0x0000000000300947 */ /* 0x000fea0003800000 */
.L_x_11:
        /* <DEDUP_REMOVED lines=12> */
.L_x_12:
[----:B------:R-:W-:Y:S01]  /*08b0*/  ISETP.NE.AND P1, PT, R24, 0x47, PT ;  /* 0x000000471800780c */ /* 0x000fe20003f25270 */
[----:B------:R-:W-:Y:S01]  /*08c0*/  VIADD R16, R4, 0x1 ;  /* 0x0000000104107836 */ /* 0x000fe20000000000 */
[----:B------:R-:W-:Y:S02]  /*08d0*/  ISETP.NE.AND P0, PT, R24, 0x47, PT ;  /* 0x000000471800780c */ /* 0x000fe40003f05270 */
[----:B------:R-:W-:Y:S02]  /*08e0*/  IADD3 R17, PT, PT, R3, 0x1, RZ ;  /* 0x0000000103117810 */ /* 0x000fe40007ffe0ff */
[----:B------:R-:W-:-:S07]  /*08f0*/  LOP3.LUT R7, R25, 0xff, RZ, 0xc0, !PT ;  /* 0x000000ff19077812 */ /* 0x000fce00078ec0ff */
[----:B------:R-:W-:Y:S02]  /*0900*/  @P1 IMAD.MOV R16, RZ, RZ, R4 ;  /* 0x000000ffff101224 */ /* 0x000fe400078e0204 */
[----:B------:R-:W-:Y:S02]  /*0910*/  @!P0 IMAD.MOV R17, RZ, RZ, R3 ;  /* 0x000000ffff118224 */ /* 0x000fe400078e0203 */
[----:B------:R-:W-:Y:S02]  /*0920*/  IMAD.MOV.U32 R4, RZ, RZ, R16 ;  /* 0x000000ffff047224 */ /* 0x000fe400078e0010 */
[----:B------:R-:W-:-:S07]  /*0930*/  IMAD.MOV.U32 R3, RZ, RZ, R17 ;  /* 0x000000ffff037224 */ /* 0x000fce00078e0011 */
.L_x_10:
[----:B------:R-:W-:Y:S05]  /*0940*/  BSYNC.RECONVERGENT B0 ;  /* 0x0000000000007941 */ /* 0x000fea0003800200 */
.L_x_8:
[----:B------:R-:W-:-:S05]  /*0950*/  IADD3 R16, P0, PT, R9, R20, RZ ;  /* 0x0000001409107210 */ /* 0x000fca0007f1e0ff */
[----:B------:R-:W-:-:S06]  /*0960*/  IMAD.X R17, R8, 0x1, R21, P0 ;  /* 0x0000000108117824 */ /* 0x000fcc00000e0615 */
[----:B------:R0:W2:Y:S01]  /*0970*/  LDG.E.U8.CONSTANT R17, desc[UR12][R16.64] ;  /* 0x0000000c10117981 */ /* 0x0000a2000c1e9100 */
[----:B------:R-:W-:Y:S01]  /*0980*/  IMAD R22, R22, UR16, RZ ;  /* 0x0000001016167c24 */ /* 0x000fe2000f8e02ff */
[----:B------:R-:W-:Y:S03]  /*0990*/  BSSY.RECONVERGENT B0, `(.L_x_13) ;  /* 0x0000030000007945 */ /* 0x000fe60003800200 */
[C---:B------:R-:W-:Y:S02]  /*09a0*/  IMAD R27, R23.reuse, UR17, R22 ;  /* 0x00000011171b7c24 */ /* 0x040fe4000f8e0216 */
[----:B------:R-:W-:-:S04]  /*09b0*/  IMAD.WIDE.U32 R22, R23, UR16, RZ ;  /* 0x0000001017167c25 */ /* 0x000fc8000f8e00ff */
[----:B0-----:R-:W-:Y:S01]  /*09c0*/  IMAD.IADD R16, R23, 0x1, R27 ;  /* 0x0000000117107824 */ /* 0x001fe200078e021b */
[----:B------:R-:W-:-:S04]  /*09d0*/  LOP3.LUT R22, R7, R22, RZ, 0x3c, !PT ;  /* 0x0000001607167212 */ /* 0x000fc800078e3cff */
[----:B------:R-:W-:Y:S01]  /*09e0*/  LOP3.LUT R16, R16, UR4, RZ, 0x3c, !PT ;  /* 0x0000000410107c12 */ /* 0x000fe2000f8e3cff */
[----:B------:R-:W-:Y:S01]  /*09f0*/  UMOV UR4, URZ ;  /* 0x000000ff00047c82 */ /* 0x000fe20008000000 */
        /* <DEDUP_REMOVED lines=17> */
.L_x_14:
[----:B------:R-:W-:-:S04]  /*0b10*/  ISETP.NE.AND P0, PT, R25, 0x54, PT ;  /* 0x000000541900780c */ /* 0x000fc80003f05270 */
[----:B------:R-:W-:-:S13]  /*0b20*/  ISETP.EQ.OR P0, PT, R25, 0x47, !P0 ;  /* 0x000000471900780c */ /* 0x000fda0004702670 */
[----:B------:R-:W-:Y:S05]  /*0b30*/  @P0 BRA `(.L_x_17) ;  /* 0x0000000000300947 */ /* 0x000fea0003800000 */
.L_x_16:
[----:B------:R-:W-:Y:S02]  /*0b40*/  VIADD R17, R17, 0xffffffd3 ;  /* 0xffffffd311117836 */ /* 0x000fe40000000000 */
[----:B------:R-:W-:Y:S02]  /*0b50*/  VIADD R23, R0, 0x1 ;  /* 0x0000000100177836 */ /* 0x000fe40000000000 */
[----:B------:R-:W-:Y:S01]  /*0b60*/  IMAD.MOV.U32 R7, RZ, RZ, 0x2d ;  /* 0x0000002dff077424 */ /* 0x000fe200078e00ff */
[----:B------:R-:W-:-:S04]  /*0b70*/  LOP3.LUT R17, R17, 0xff, RZ, 0xc0, !PT ;  /* 0x000000ff11117812 */ /* 0x000fc800078ec0ff */
[C---:B------:R-:W-:Y:S02]  /*0b80*/  ISETP.GE.U32.AND P1, PT, R17.reuse, 0x2, PT ;  /* 0x000000021100780c */ /* 0x040fe40003f26070 */
[----:B------:R-:W-:Y:S02]  /*0b90*/  ISETP.GT.U32.AND P0, PT, R17, 0x1, PT ;  /* 0x000000011100780c */ /* 0x000fe40003f04070 */
[----:B------:R-:W-:-:S09]  /*0ba0*/  IADD3 R17, PT, PT, R2, 0x1, RZ ;  /* 0x0000000102117810 */ /* 0x000fd20007ffe0ff */
[----:B------:R-:W-:Y:S02]  /*0bb0*/  @P1 IMAD.MOV R17, RZ, RZ, R2 ;  /* 0x000000ffff111224 */ /* 0x000fe400078e0202 */
[----:B------:R-:W-:Y:S02]  /*0bc0*/  @!P0 IMAD.MOV R23, RZ, RZ, R0 ;  /* 0x000000ffff178224 */ /* 0x000fe400078e0200 */
[----:B------:R-:W-:Y:S02]  /*0bd0*/  IMAD.MOV.U32 R2, RZ, RZ, R17 ;  /* 0x000000ffff027224 */ /* 0x000fe400078e0011 */
[----:B------:R-:W-:Y:S01]  /*0be0*/  IMAD.MOV.U32 R0, RZ, RZ, R23 ;  /* 0x000000ffff007224 */ /* 0x000fe200078e0017 */
[----:B------:R-:W-:Y:S06]  /*0bf0*/  BRA `(.L_x_15) ;  /* 0x0000000000247947 */ /* 0x000fec0003800000 */
.L_x_17:
        /* <DEDUP_REMOVED lines=9> */
.L_x_15:
[----:B------:R-:W-:Y:S05]  /*0c90*/  BSYNC.RECONVERGENT B0 ;  /* 0x0000000000007941 */ /* 0x000fea0003800200 */
.L_x_13:
[----:B------:R-:W-:-:S04]  /*0ca0*/  IMAD.WIDE.U32 R12, R10, 0x3, R12 ;  /* 0x000000030a0c7825 */ /* 0x000fc800078e000c */
[----:B------:R-:W-:-:S04]  /*0cb0*/  IMAD R17, R11, 0x3, RZ ;  /* 0x000000030b117824 */ /* 0x000fc800078e02ff */
[----:B------:R-:W-:-:S05]  /*0cc0*/  IMAD.IADD R13, R13, 0x1, R17 ;  /* 0x000000010d0d7824 */ /* 0x000fca00078e0211 */
[----:B------:R-:W2:Y:S01]  /*0cd0*/  LDG.E.U8.CONSTANT R12, desc[UR12][R12.64] ;  /* 0x0000000c0c0c7981 */ /* 0x000ea2000c1e9100 */
[----:B------:R-:W-:Y:S01]  /*0ce0*/  IMAD R25, R16, UR16, RZ ;  /* 0x0000001010197c24 */ /* 0x000fe2000f8e02ff */
[----:B------:R-:W-:Y:S04]  /*0cf0*/  BSSY.RECONVERGENT B0, `(.L_x_18) ;  /* 0x0000035000007945 */ /* 0x000fe80003800200 */
[----:B------:R-:W-:Y:S01]  /*0d00*/  BSSY.RELIABLE B1, `(.L_x_19) ;  /* 0x000001e000017945 */ /* 0x000fe20003800100 */
[----:B------:R-:W-:Y:S01]  /*0d10*/  IMAD R25, R22, UR17, R25 ;  /* 0x0000001116197c24 */ /* 0x000fe2000f8e0219 */
[C---:B--2---:R-:W-:Y:S01]  /*0d20*/  IADD3 R17, PT, PT, R12.reuse, -0x61, RZ ;  /* 0xffffff9f0c117810 */ /* 0x044fe20007ffe0ff */
[----:B------:R-:W-:-:S03]  /*0d30*/  VIADD R23, R12, 0xffffffe0 ;  /* 0xffffffe00c177836 */ /* 0x000fc60000000000 */
[----:B------:R-:W-:-:S04]  /*0d40*/  LOP3.LUT R17, R17, 0xff, RZ, 0xc0, !PT ;  /* 0x000000ff11117812 */ /* 0x000fc800078ec0ff */
[----:B------:R-:W-:Y:S01]  /*0d50*/  ISETP.GE.U32.AND P0, PT, R17, 0x1a, PT ;  /* 0x0000001a1100780c */ /* 0x000fe20003f06070 */
[----:B------:R-:W-:-:S03]  /*0d60*/  IMAD.WIDE.U32 R16, R22, UR16, RZ ;  /* 0x0000001016107c25 */ /* 0x000fc6000f8e00ff */
[----:B------:R-:W-:Y:S01]  /*0d70*/  SEL R23, R23, R12, !P0 ;  /* 0x0000000c17177207 */ /* 0x000fe20004000000 */
[----:B------:R-:W-:Y:S01]  /*0d80*/  IMAD.IADD R13, R17, 0x1, R25 ;  /* 0x00000001110d7824 */ /* 0x000fe200078e0219 */
[----:B------:R-:W-:Y:S02]  /*0d90*/  LOP3.LUT R7, R7, R16, RZ, 0x3c, !PT ;  /* 0x0000001007077212 */ /* 0x000fe400078e3cff */
[----:B------:R-:W-:Y:S02]  /*0da0*/  LOP3.LUT R24, R23, 0xff, RZ, 0xc0, !PT ;  /* 0x000000ff17187812 */ /* 0x000fe400078ec0ff */
[----:B------:R-:W-:Y:S01]  /*0db0*/  LOP3.LUT R16, R13, UR4, RZ, 0x3c, !PT ;  /* 0x000000040d107c12 */ /* 0x000fe2000f8e3cff */
[----:B------:R-:W-:Y:S01]  /*0dc0*/  UMOV UR4, URZ ;  /* 0x000000ff00047c82 */ /* 0x000fe20008000000 */
[----:B------:R-:W-:-:S13]  /*0dd0*/  ISETP.GT.AND P0, PT, R24, 0x46, PT ;  /* 0x000000461800780c */ /* 0x000fda0003f04270 */
[----:B------:R-:W-:Y:S05]  /*0de0*/  @P0 BRA `(.L_x_20) ;  /* 0x00000000002c0947 */ /* 0x000fea0003800000 */
[----:B------:R-:W-:-:S13]  /*0df0*/  ISETP.NE.AND P0, PT, R24, 0x41, PT ;  /* 0x000000411800780c */ /* 0x000fda0003f05270 */
[----:B------:R-:W-:Y:S05]  /*0e00*/  @!P0 BREAK.RELIABLE B1 ;  /* 0x0000000000018942 */ /* 0x000fea0003800100 */
[----:B------:R-:W-:Y:S02]  /*0e10*/  @!P0 VIADD R6, R6, 0x1 ;  /* 0x0000000106068836 */ /* 0x000fe40000000000 */
[----:B------:R-:W-:Y:S01]  /*0e20*/  @!P0 IMAD.MOV.U32 R23, RZ, RZ, 0x41 ;  /* 0x00000041ff178424 */ /* 0x000fe200078e00ff */
[----:B------:R-:W-:Y:S06]  /*0e30*/  @!P0 BRA `(.L_x_21) ;  /* 0x0000000000808947 */ /* 0x000fec0003800000 */
[----:B------:R-:W-:-:S13]  /*0e40*/  ISETP.NE.AND P0, PT, R24, 0x43, PT ;  /* 0x000000431800780c */ /* 0x000fda0003f05270 */
[----:B------:R-:W-:Y:S05]  /*0e50*/  @!P0 BREAK.RELIABLE B1 ;  /* 0x0000000000018942 */ /* 0x000fea0003800100 */
[----:B------:R-:W-:Y:S05]  /*0e60*/  @P0 BRA `(.L_x_22) ;  /* 0x00000000001c0947 */ /* 0x000fea0003800000 */
[----:B------:R-:W-:Y:S02]  /*0e70*/  VIADD R5, R5, 0x1 ;  /* 0x0000000105057836 */ /* 0x000fe40000000000 */
[----:B------:R-:W-:Y:S01]  /*0e80*/  IMAD.MOV.U32 R23, RZ, RZ, 0x43 ;  /* 0x00000043ff177424 */ /* 0x000fe200078e00ff */
[----:B------:R-:W-:Y:S06]  /*0e90*/  BRA `(.L_x_21) ;  /* 0x0000000000687947 */ /* 0x000fec0003800000 */
.L_x_20:
[----:B------:R-:W-:-:S04]  /*0ea0*/  ISETP.NE.AND P0, PT, R24, 0x54, PT ;  /* 0x000000541800780c */ /* 0x000fc80003f05270 */
[----:B------:R-:W-:-:S13]  /*0eb0*/  ISETP.EQ.OR P0, PT, R24, 0x47, !P0 ;  /* 0x000000471800780c */ /* 0x000fda0004702670 */
[----:B------:R-:W-:Y:S05]  /*0ec0*/  @P0 BREAK.RELIABLE B1 ;  /* 0x0000000000010942 */ /* 0x000fea0003800100 */
[----:B------:R-:W-:Y:S05]  /*0ed0*/  @P0 BRA `(.L_x_23) ;  /* 0x0000000000340947 */ /* 0x000fea0003800000 */
.L_x_22:
[----:B------:R-:W-:Y:S05]  /*0ee0*/  BSYNC.RELIABLE B1 ;  /* 0x0000000000017941 */ /* 0x000fea0003800100 */
.L_x_19:
[----:B------:R-:W-:Y:S01]  /*0ef0*/  IADD3 R12, PT, PT, R12, -0x2d, RZ ;  /* 0xffffffd30c0c7810 */ /* 0x000fe20007ffe0ff */
[----:B------:R-:W-:Y:S02]  /*0f00*/  VIADD R13, R0, 0x1 ;  /* 0x00000001000d7836 */ /* 0x000fe40000000000 */
[----:B------:R-:W-:Y:S01]  /*0f10*/  IMAD.MOV.U32 R23, RZ, RZ, 0x2d ;  /* 0x0000002dff177424 */ /* 0x000fe200078e00ff */
[----:B------:R-:W-:-:S04]  /*0f20*/  LOP3.LUT R12, R12, 0xff, RZ, 0xc0, !PT ;  /* 0x000000ff0c0c7812 */ /* 0x000fc800078ec0ff */
[C---:B------:R-:W-:Y:S02]  /*0f30*/  ISETP.GT.U32.AND P0, PT, R12.reuse, 0x1, PT ;  /* 0x000000010c00780c */ /* 0x040fe40003f04070 */
[----:B------:R-:W-:Y:S01]  /*0f40*/  ISETP.GE.U32.AND P1, PT, R12, 0x2, PT ;  /* 0x000000020c00780c */ /* 0x000fe20003f26070 */
[----:B------:R-:W-:-:S10]  /*0f50*/  VIADD R12, R2, 0x1 ;  /* 0x00000001020c7836 */ /* 0x000fd40000000000 */
[----:B------:R-:W-:Y:S02]  /*0f60*/  @!P0 IMAD.MOV R13, RZ, RZ, R0 ;  /* 0x000000ffff0d8224 */ /* 0x000fe400078e0200 */
[----:B------:R-:W-:-:S03]  /*0f70*/  @P1 IMAD.MOV R12, RZ, RZ, R2 ;  /* 0x000000ffff0c1224 */ /* 0x000fc600078e0202 */
[----:B------:R-:W-:Y:S01]  /*0f80*/  MOV R0, R13 ;  /* 0x0000000d00007202 */ /* 0x000fe20000000f00 */
[----:B------:R-:W-:Y:S01]  /*0f90*/  IMAD.MOV.U32 R2, RZ, RZ, R12 ;  /* 0x000000ffff027224 */ /* 0x000fe200078e000c */
[----:B------:R-:W-:Y:S06]  /*0fa0*/  BRA `(.L_x_21) ;  /* 0x0000000000247947 */ /* 0x000fec0003800000 */
.L_x_23:
[----:B------:R-:W-:Y:S01]  /*0fb0*/  ISETP.NE.AND P1, PT, R24, 0x47, PT ;  /* 0x000000471800780c */ /* 0x000fe20003f25270 */
[----:B------:R-:W-:Y:S01]  /*0fc0*/  VIADD R12, R4, 0x1 ;  /* 0x00000001040c7836 */ /* 0x000fe20000000000 */
[----:B------:R-:W-:Y:S01]  /*0fd0*/  ISETP.NE.AND P0, PT, R24, 0x47, PT ;  /* 0x000000471800780c */ /* 0x000fe20003f05270 */
[----:B------:R-:W-:Y:S01]  /*0fe0*/  VIADD R13, R3, 0x1 ;  /* 0x00000001030d7836 */ /* 0x000fe20000000000 */
[----:B------:R-:W-:-:S09]  /*0ff0*/  LOP3.LUT R23, R23, 0xff, RZ, 0xc0, !PT ;  /* 0x000000ff17177812 */ /* 0x000fd200078ec0ff */
[----:B------:R-:W-:Y:S02]  /*1000*/  @P1 IMAD.MOV R12, RZ, RZ, R4 ;  /* 0x000000ffff0c1224 */ /* 0x000fe400078e0204 */
[----:B------:R-:W-:Y:S02]  /*1010*/  @!P0 IMAD.MOV R13, RZ, RZ, R3 ;  /* 0x000000ffff0d8224 */ /* 0x000fe400078e0203 */
[----:B------:R-:W-:Y:S02]  /*1020*/  IMAD.MOV.U32 R4, RZ, RZ, R12 ;  /* 0x000000ffff047224 */ /* 0x000fe400078e000c */
[----:B------:R-:W-:-:S07]  /*1030*/  IMAD.MOV.U32 R3, RZ, RZ, R13 ;  /* 0x000000ffff037224 */ /* 0x000fce00078e000d */
.L_x_21:
[----:B------:R-:W-:Y:S05]  /*1040*/  BSYNC.RECONVERGENT B0 ;  /* 0x0000000000007941 */ /* 0x000fea0003800200 */
.L_x_18:
[----:B------:R-:W-:Y:S05]  /*1050*/  WARPSYNC.ALL ;  /* 0x0000000000007948 */ /* 0x000fea0003800000 */
[----:B------:R-:W-:Y:S01]  /*1060*/  IMAD R16, R16, UR16, RZ ;  /* 0x0000001010107c24 */ /* 0x000fe2000f8e02ff */
[----:B------:R-:W-:Y:S01]  /*1070*/  IADD3 R9, P0, PT, R9, R18, RZ ;  /* 0x0000001209097210 */ /* 0x000fe20007f1e0ff */
[----:B------:R-:W-:-:S04]  /*1080*/  IMAD.WIDE.U32 R12, R7, UR16, RZ ;  /* 0x00000010070c7c25 */ /* 0x000fc8000f8e00ff */
[----:B------:R-:W-:Y:S01]  /*1090*/  IMAD R7, R7, UR17, R16 ;  /* 0x0000001107077c24 */ /* 0x000fe2000f8e0210 */
[----:B------:R-:W-:Y:S01]  /*10a0*/  LOP3.LUT R12, R23, R12, RZ, 0x3c, !PT ;  /* 0x0000000c170c7212 */ /* 0x000fe200078e3cff */
[----:B------:R-:W-:-:S03]  /*10b0*/  IMAD.X R8, R8, 0x1, R19, P0 ;  /* 0x0000000108087824 */ /* 0x000fc600000e0613 */
[----:B------:R-:W-:Y:S01]  /*10c0*/  IADD3 R7, PT, PT, R13, R7, RZ ;  /* 0x000000070d077210 */ /* 0x000fe20007ffe0ff */
[----:B------:R-:W-:-:S03]  /*10d0*/  IMAD.WIDE.U32 R22, R12, UR16, RZ ;  /* 0x000000100c167c25 */ /* 0x000fc6000f8e00ff */
[----:B------:R-:W-:-:S05]  /*10e0*/  LOP3.LUT R7, R7, UR4, RZ, 0x3c, !PT ;  /* 0x0000000407077c12 */ /* 0x000fca000f8e3cff */
[----:B------:R-:W-:-:S04]  /*10f0*/  IMAD R7, R7, UR16, RZ ;  /* 0x0000001007077c24 */ /* 0x000fc8000f8e02ff */
[----:B------:R-:W-:-:S04]  /*1100*/  IMAD R7, R12, UR17, R7 ;  /* 0x000000110c077c24 */ /* 0x000fc8000f8e0207 */
[----:B------:R-:W-:Y:S01]  /*1110*/  IMAD.IADD R7, R23, 0x1, R7 ;  /* 0x0000000117077824 */ /* 0x000fe200078e0207 */
[----:B------:R-:W-:Y:S06]  /*1120*/  BRA.U UP0, `(.L_x_24) ;  /* 0xfffffff100747547 */ /* 0x000fec000b83ffff */
.L_x_1:
[----:B------:R-:W-:-:S04]  /*1130*/  UISETP.NE.U32.AND UP0, UPT, UR11, URZ, UPT ;  /* 0x000000ff0b00728c */ /* 0x000fc8000bf05070 */
[----:B------:R-:W-:-:S09]  /*1140*/  UISETP.NE.AND.EX UP0, UPT, UR8, URZ, UPT, UP0 ;  /* 0x000000ff0800728c */ /* 0x000fd2000bf05300 */
[----:B------:R-:W-:Y:S05]  /*1150*/  BRA.U !UP0, `(.L_x_0) ;  /* 0x0000000508087547 */ /* 0x000fea000b800000 */
[----:B------:R-:W0:Y:S01]  /*1160*/  LDCU.64 UR4, c[0x0][0x380] ;  /* 0x00007000ff0477ac */ /* 0x000e220008000a00 */
[----:B------:R-:W-:Y:S01]  /*1170*/  IMAD.MOV.U32 R15, RZ, RZ, RZ ;  /* 0x000000ffff0f7224 */ /* 0x000fe200078e00ff */
[----:B------:R-:W1:Y:S01]  /*1180*/  LDCU.64 UR30, c[0x0][0x390] ;  /* 0x00007200ff1e77ac */ /* 0x000e620008000a00 */
[C---:B------:R-:W-:Y:S01]  /*1190*/  IMAD.WIDE.U32 R8, R10.reuse, UR6, R14 ;  /* 0x000000060a087c25 */ /* 0x040fe2000f8e000e */
[----:B------:R-:W2:Y:S03]  /*11a0*/  LDCU.64 UR28, c[0x3][0x8] ;  /* 0x00c00100ff1c77ac */ /* 0x000ea60008000a00 */
[----:B------:R-:W-:-:S04]  /*11b0*/  IMAD R10, R10, UR7, RZ ;  /* 0x000000070a0a7c24 */ /* 0x000fc8000f8e02ff */
[----:B------:R-:W-:Y:S01]  /*11c0*/  IMAD R11, R11, UR6, R10 ;  /* 0x000000060b0b7c24 */ /* 0x000fe2000f8e020a */
[----:B0-----:R-:W-:Y:S01]  /*11d0*/  IADD3 R8, P0, PT, R8, UR4, RZ ;  /* 0x0000000408087c10 */ /* 0x001fe2000ff1e0ff */
[----:B------:R-:W-:-:S03]  /*11e0*/  UMOV UR4, URZ ;  /* 0x000000ff00047c82 */ /* 0x000fc60008000000 */
[----:B-12---:R-:W-:-:S09]  /*11f0*/  IADD3.X R9, PT, PT, R9, UR5, R11, P0, !PT ;  /* 0x0000000509097c10 */ /* 0x006fd200087fe40b */
.L_x_30:
[----:B------:R-:W2:Y:S01]  /*1200*/  LDG.E.U8.CONSTANT R12, desc[UR12][R8.64] ;  /* 0x0000000c080c7981 */ /* 0x000ea2000c1e9100 */
[----:B------:R-:W-:Y:S01]  /*1210*/  UIADD3 UR11, UP0, UPT, UR11, -0x1, URZ ;  /* 0xffffffff0b0b7890 */ /* 0x000fe2000ff1e0ff */
[----:B------:R-:W-:Y:S03]  /*1220*/  BSSY.RECONVERGENT B0, `(.L_x_25) ;  /* 0x000002c000007945 */ /* 0x000fe60003800200 */
[----:B------:R-:W-:Y:S02]  /*1230*/  UIADD3.X UR8, UPT, UPT, UR8, -0x1, URZ, UP0, !UPT ;  /* 0xffffffff08087890 */ /* 0x000fe400087fe4ff */
[----:B------:R-:W-:-:S04]  /*1240*/  UISETP.NE.U32.AND UP0, UPT, UR11, URZ, UPT ;  /* 0x000000ff0b00728c */ /* 0x000fc8000bf05070 */
[----:B------:R-:W-:Y:S01]  /*1250*/  UISETP.NE.AND.EX UP0, UPT, UR8, URZ, UPT, UP0 ;  /* 0x000000ff0800728c */ /* 0x000fe2000bf05300 */
[C---:B--2---:R-:W-:Y:S02]  /*1260*/  VIADD R10, R12.reuse, 0xffffff9f ;  /* 0xffffff9f0c0a7836 */ /* 0x044fe40000000000 */
[----:B------:R-:W-:-:S03]  /*1270*/  VIADD R11, R12, 0xffffffe0 ;  /* 0xffffffe00c0b7836 */ /* 0x000fc60000000000 */
[----:B------:R-:W-:-:S04]  /*1280*/  LOP3.LUT R10, R10, 0xff, RZ, 0xc0, !PT ;  /* 0x000000ff0a0a7812 */ /* 0x000fc800078ec0ff */
[----:B------:R-:W-:-:S04]  /*1290*/  ISETP.GE.U32.AND P0, PT, R10, 0x1a, PT ;  /* 0x0000001a0a00780c */ /* 0x000fc80003f06070 */
[----:B------:R-:W-:-:S04]  /*12a0*/  SEL R13, R11, R12, !P0 ;  /* 0x0000000c0b0d7207 */ /* 0x000fc80004000000 */
[----:B------:R-:W-:-:S04]  /*12b0*/  LOP3.LUT R10, R13, 0xff, RZ, 0xc0, !PT ;  /* 0x000000ff0d0a7812 */ /* 0x000fc800078ec0ff */
[----:B------:R-:W-:-:S13]  /*12c0*/  ISETP.GT.AND P0, PT, R10, 0x46, PT ;  /* 0x000000460a00780c */ /* 0x000fda0003f04270 */
[----:B------:R-:W-:Y:S05]  /*12d0*/  @P0 BRA `(.L_x_26) ;  /* 0x0000000000240947 */ /* 0x000fea0003800000 */
[----:B------:R-:W-:-:S13]  /*12e0*/  ISETP.NE.AND P0, PT, R10, 0x41, PT ;  /* 0x000000410a00780c */ /* 0x000fda0003f05270 */
[----:B------:R-:W-:Y:S01]  /*12f0*/  @!P0 VIADD R6, R6, 0x1 ;  /* 0x0000000106068836 */ /* 0x000fe20000000000 */
[----:B------:R-:W-:Y:S01]  /*1300*/  @!P0 MOV R13, 0x41 ;  /* 0x00000041000d8802 */ /* 0x000fe20000000f00 */
[----:B------:R-:W-:Y:S06]  /*1310*/  @!P0 BRA `(.L_x_27) ;  /* 0x0000000000708947 */ /* 0x000fec0003800000 */
[----:B------:R-:W-:-:S13]  /*1320*/  ISETP.NE.AND P0, PT, R10, 0x43, PT ;  /* 0x000000430a00780c */ /* 0x000fda0003f05270 */
[----:B------:R-:W-:Y:S05]  /*1330*/  @P0 BRA `(.L_x_28) ;  /* 0x0000000000180947 */ /* 0x000fea0003800000 */
[----:B------:R-:W-:Y:S02]  /*1340*/  VIADD R5, R5, 0x1 ;  /* 0x0000000105057836 */ /* 0x000fe40000000000 */
[----:B------:R-:W-:Y:S01]  /*1350*/  IMAD.MOV.U32 R13, RZ, RZ, 0x43 ;  /* 0x00000043ff0d7424 */ /* 0x000fe200078e00ff */
[----:B------:R-:W-:Y:S06]  /*1360*/  BRA `(.L_x_27) ;  /* 0x00000000005c7947 */ /* 0x000fec0003800000 */
.L_x_26:
[----:B------:R-:W-:-:S04]  /*1370*/  ISETP.NE.AND P1, PT, R10, 0x47, PT ;  /* 0x000000470a00780c */ /* 0x000fc80003f25270 */
[----:B------:R-:W-:-:S13]  /*1380*/  ISETP.EQ.OR P0, PT, R10, 0x54, !P1 ;  /* 0x000000540a00780c */ /* 0x000fda0004f02670 */
[----:B------:R-:W-:Y:S05]  /*1390*/  @P0 BRA `(.L_x_29) ;  /* 0x0000000000300947 */ /* 0x000fea0003800000 */
.L_x_28:
[----:B------:R-:W-:Y:S02]  /*13a0*/  VIADD R10, R12, 0xffffffd3 ;  /* 0xffffffd30c0a7836 */ /* 0x000fe40000000000 */
[----:B------:R-:W-:Y:S02]  /*13b0*/  VIADD R11, R0, 0x1 ;  /* 0x00000001000b7836 */ /* 0x000fe40000000000 */
[----:B------:R-:W-:Y:S01]  /*13c0*/  IMAD.MOV.U32 R13, RZ, RZ, 0x2d ;  /* 0x0000002dff0d7424 */ /* 0x000fe200078e00ff */
[----:B------:R-:W-:-:S04]  /*13d0*/  LOP3.LUT R10, R10, 0xff, RZ, 0xc0, !PT ;  /* 0x000000ff0a0a7812 */ /* 0x000fc800078ec0ff */
[C---:B------:R-:W-:Y:S02]  /*13e0*/  ISETP.GT.U32.AND P0, PT, R10.reuse, 0x1, PT ;  /* 0x000000010a00780c */ /* 0x040fe40003f04070 */
[----:B------:R-:W-:Y:S01]  /*13f0*/  ISETP.GE.U32.AND P1, PT, R10, 0x2, PT ;  /* 0x000000020a00780c */ /* 0x000fe20003f26070 */
[----:B------:R-:W-:-:S10]  /*1400*/  VIADD R10, R2, 0x1 ;  /* 0x00000001020a7836 */ /* 0x000fd40000000000 */
[----:B------:R-:W-:Y:S02]  /*1410*/  @!P0 IADD3 R11, PT, PT, R0, RZ, RZ ;  /* 0x000000ff000b8210 */ /* 0x000fe40007ffe0ff */
[----:B------:R-:W-:-:S03]  /*1420*/  @P1 IMAD.MOV R10, RZ, RZ, R2 ;  /* 0x000000ffff0a1224 */ /* 0x000fc600078e0202 */
[----:B------:R-:W-:Y:S02]  /*1430*/  IMAD.MOV.U32 R0, RZ, RZ, R11 ;  /* 0x000000ffff007224 */ /* 0x000fe400078e000b */
[----:B------:R-:W-:Y:S01]  /*1440*/  IMAD.MOV.U32 R2, RZ, RZ, R10 ;  /* 0x000000ffff027224 */ /* 0x000fe200078e000a */
[----:B------:R-:W-:Y:S06]  /*1450*/  BRA `(.L_x_27) ;  /* 0x0000000000207947 */ /* 0x000fec0003800000 */
.L_x_29:
[----:B------:R-:W-:Y:S01]  /*1460*/  ISETP.NE.AND P0, PT, R10, 0x47, PT ;  /* 0x000000470a00780c */ /* 0x000fe20003f05270 */
[----:B------:R-:W-:Y:S01]  /*1470*/  VIADD R11, R3, 0x1 ;  /* 0x00000001030b7836 */ /* 0x000fe20000000000 */
[----:B------:R-:W-:Y:S01]  /*1480*/  LOP3.LUT R13, R13, 0xff, RZ, 0xc0, !PT ;  /* 0x000000ff0d0d7812 */ /* 0x000fe200078ec0ff */
[----:B------:R-:W-:Y:S02]  /*1490*/  VIADD R10, R4, 0x1 ;  /* 0x00000001040a7836 */ /* 0x000fe40000000000 */
[----:B------:R-:W-:-:S04]  /*14a0*/  @P1 IMAD.MOV R10, RZ, RZ, R4 ;  /* 0x000000ffff0a1224 */ /* 0x000fc800078e0204 */
[----:B------:R-:W-:-:S04]  /*14b0*/  IMAD.MOV.U32 R4, RZ, RZ, R10 ;  /* 0x000000ffff047224 */ /* 0x000fc800078e000a */
[----:B------:R-:W-:-:S05]  /*14c0*/  @!P0 IADD3 R11, PT, PT, R3, RZ, RZ ;  /* 0x000000ff030b8210 */ /* 0x000fca0007ffe0ff */
[----:B------:R-:W-:-:S07]  /*14d0*/  IMAD.MOV.U32 R3, RZ, RZ, R11 ;  /* 0x000000ffff037224 */ /* 0x000fce00078e000b */
.L_x_27:
[----:B------:R-:W-:Y:S05]  /*14e0*/  BSYNC.RECONVERGENT B0 ;  /* 0x0000000000007941 */ /* 0x000fea0003800200 */
.L_x_25:
[----:B------:R-:W-:Y:S02]  /*14f0*/  LOP3.LUT R10, R7, UR4, RZ, 0x3c, !PT ;  /* 0x00000004070a7c12 */ /* 0x000fe4000f8e3cff */
[----:B------:R-:W-:Y:S02]  /*1500*/  LOP3.LUT R7, R13, R22, RZ, 0x3c, !PT ;  /* 0x000000160d077212 */ /* 0x000fe400078e3cff */
[----:B------:R-:W-:Y:S01]  /*1510*/  IADD3 R8, P0, PT, R8, UR30, RZ ;  /* 0x0000001e08087c10 */ /* 0x000fe2000ff1e0ff */
[----:B------:R-:W-:Y:S02]  /*1520*/  IMAD R10, R10, UR28, RZ ;  /* 0x0000001c0a0a7c24 */ /* 0x000fe4000f8e02ff */
[----:B------:R-:W-:Y:S01]  /*1530*/  IMAD.WIDE.U32 R22, R7, UR28, RZ ;  /* 0x0000001c07167c25 */ /* 0x000fe2000f8e00ff */
[----:B------:R-:W-:-:S03]  /*1540*/  IADD3.X R9, PT, PT, R9, UR31, RZ, P0, !PT ;  /* 0x0000001f09097c10 */ /* 0x000fc600087fe4ff */
[----:B------:R-:W-:-:S04]  /*1550*/  IMAD R7, R7, UR29, R10 ;  /* 0x0000001d07077c24 */ /* 0x000fc8000f8e020a */
[----:B------:R-:W-:Y:S01]  /*1560*/  IMAD.IADD R7, R23, 0x1, R7 ;  /* 0x0000000117077824 */ /* 0x000fe200078e0207 */
[----:B------:R-:W-:Y:S06]  /*1570*/  BRA.U UP0, `(.L_x_30) ;  /* 0xfffffffd00207547 */ /* 0x000fec000b83ffff */
.L_x_0:
[----:B------:R-:W0:Y:S01]  /*1580*/  LDCU.64 UR14, c[0x0][0x398] ;  /* 0x00007300ff0e77ac */ /* 0x000e220008000a00 */
[C---:B------:R-:W-:Y:S01]  /*1590*/  IMAD.SHL.U32 R20, R14.reuse, 0x4, RZ ;  /* 0x000000040e147824 */ /* 0x040fe200078e00ff */
[----:B------:R-:W-:Y:S01]  /*15a0*/  SHF.R.U32.HI R21, RZ, 0x1e, R14 ;  /* 0x0000001eff157819 */ /* 0x000fe2000001160e */
[----:B------:R-:W-:Y:S01]  /*15b0*/  IMAD.MOV.U32 R23, RZ, RZ, R7 ;  /* 0x000000ffff177224 */ /* 0x000fe200078e0007 */
[----:B------:R-:W1:Y:S01]  /*15c0*/  LDCU.128 UR16, c[0x0][0x3a0] ;  /* 0x00007400ff1077ac */ /* 0x000e620008000c00 */
[----:B------:R-:W2:Y:S01]  /*15d0*/  LDCU.128 UR20, c[0x0][0x3b0] ;  /* 0x00007600ff1477ac */ /* 0x000ea20008000c00 */
[----:B------:R-:W3:Y:S01]  /*15e0*/  LDCU.128 UR24, c[0x0][0x3c0] ;  /* 0x00007800ff1877ac */ /* 0x000ee20008000c00 */
[----:B0-----:R-:W-:Y:S02]  /*15f0*/  LEA R12, P0, R14, UR14, 0x3 ;  /* 0x0000000e0e0c7c11 */ /* 0x001fe4000f8018ff */
[C---:B-1----:R-:W-:Y:S02]  /*1600*/  IADD3 R8, P1, PT, R20.reuse, UR16, RZ ;  /* 0x0000001014087c10 */ /* 0x042fe4000ff3e0ff */
[----:B------:R-:W-:-:S02]  /*1610*/  IADD3 R10, P2, PT, R20, UR18, RZ ;  /* 0x00000012140a7c10 */ /* 0x000fc4000ff5e0ff */
[----:B------:R-:W-:Y:S02]  /*1620*/  LEA.HI.X R13, R14, UR15, RZ, 0x3, P0 ;  /* 0x0000000f0e0d7c11 */ /* 0x000fe400080f1cff */
[C---:B------:R-:W-:Y:S02]  /*1630*/  IADD3.X R9, PT, PT, R21.reuse, UR17, RZ, P1, !PT ;  /* 0x0000001115097c10 */ /* 0x040fe40008ffe4ff */
[C---:B--2---:R-:W-:Y:S01]  /*1640*/  IADD3 R14, P0, PT, R20.reuse, UR20, RZ ;  /* 0x00000014140e7c10 */ /* 0x044fe2000ff1e0ff */
[----:B------:R-:W-:Y:S01]  /*1650*/  STG.E.64 desc[UR12][R12.64], R22 ;  /* 0x000000160c007986 */ /* 0x000fe2000c101b0c */
[----:B------:R-:W-:Y:S02]  /*1660*/  IADD3.X R11, PT, PT, R21, UR19, RZ, P2, !PT ;  /* 0x00000013150b7c10 */ /* 0x000fe400097fe4ff */
[C---:B------:R-:W-:Y:S01]  /*1670*/  IADD3 R16, P1, PT, R20.reuse, UR22, RZ ;  /* 0x0000001614107c10 */ /* 0x040fe2000ff3e0ff */
[----:B------:R-:W-:Y:S01]  /*1680*/  STG.E desc[UR12][R8.64], R6 ;  /* 0x0000000608007986 */ /* 0x000fe2000c10190c */
[----:B---3--:R-:W-:-:S02]  /*1690*/  IADD3 R18, P2, PT, R20, UR24, RZ ;  /* 0x0000001814127c10 */ /* 0x008fc4000ff5e0ff */
[----:B------:R-:W-:Y:S01]  /*16a0*/  IADD3 R20, P3, PT, R20, UR26, RZ ;  /* 0x0000001a14147c10 */ /* 0x000fe2000ff7e0ff */
[----:B------:R-:W-:Y:S01]  /*16b0*/  STG.E desc[UR12][R10.64], R5 ;  /* 0x000000050a007986 */ /* 0x000fe2000c10190c */
[C---:B------:R-:W-:Y:S02]  /*16c0*/  IADD3.X R15, PT, PT, R21.reuse, UR21, RZ, P0, !PT ;  /* 0x00000015150f7c10 */ /* 0x040fe400087fe4ff */
[C---:B------:R-:W-:Y:S02]  /*16d0*/  IADD3.X R17, PT, PT, R21.reuse, UR23, RZ, P1, !PT ;  /* 0x0000001715117c10 */ /* 0x040fe40008ffe4ff */
[C---:B------:R-:W-:Y:S01]  /*16e0*/  IADD3.X R19, PT, PT, R21.reuse, UR25, RZ, P2, !PT ;  /* 0x0000001915137c10 */ /* 0x040fe200097fe4ff */
[----:B------:R-:W-:Y:S01]  /*16f0*/  STG.E desc[UR12][R14.64], R4 ;  /* 0x000000040e007986 */ /* 0x000fe2000c10190c */
[----:B------:R-:W-:-:S03]  /*1700*/  IADD3.X R21, PT, PT, R21, UR27, RZ, P3, !PT ;  /* 0x0000001b15157c10 */ /* 0x000fc60009ffe4ff */
[----:B------:R-:W-:Y:S04]  /*1710*/  STG.E desc[UR12][R16.64], R3 ;  /* 0x0000000310007986 */ /* 0x000fe8000c10190c */
[----:B------:R-:W-:Y:S04]  /*1720*/  STG.E desc[UR12][R18.64], R2 ;  /* 0x0000000212007986 */ /* 0x000fe8000c10190c */
[----:B------:R-:W-:Y:S01]  /*1730*/  STG.E desc[UR12][R20.64], R0 ;  /* 0x0000000014007986 */ /* 0x000fe2000c10190c */
[----:B------:R-:W-:Y:S05]  /*1740*/  EXIT ;  /* 0x000000000000794d */ /* 0x000fea0003800000 */
.L_x_31:
[----:B------:R-:W-:-:S00]  /*1750*/  BRA `(.L_x_31) ;  /* 0xfffffffc00fc7947 */ /* 0x000fc0000383ffff */
[----:B------:R-:W-:-:S00]  /*1760*/  NOP ;  /* 0x0000000000007918 */ /* 0x000fc00000000000 */
        /* <DEDUP_REMOVED lines=9> */
.L_x_32:


//--------------------- .nv.shared.reserved.0     --------------------------
	.section	.nv.shared.reserved.0,"aw",@nobits
	.weak		__nv_reservedSMEM_offset_0_alias
	.size		__nv_reservedSMEM_offset_0_alias, 0, 64
	.other		__nv_reservedSMEM_offset_0_alias,@"STO_CUDA_RESERVED_SHARED STV_DEFAULT"
__nv_reservedSMEM_offset_0_alias:
	.zero		0
	.zero		64


//--------------------- .nv.constant0._Z19hash_columns_kernelPKcmmPyPiS2_S2_S2_S2_S2_ --------------------------
	.section	.nv.constant0._Z19hash_columns_kernelPKcmmPyPiS2_S2_S2_S2_S2_,"a",@progbits
	.sectionflags	@""
	.align	4
.nv.constant0._Z19hash_columns_kernelPKcmmPyPiS2_S2_S2_S2_S2_:
	.zero		976


//--------------------- SYMBOLS --------------------------

	.type		.nv.reservedSmem.offset0,@object
	.size		.nv.reservedSmem.offset0,0x4
